//
// Generated by NVIDIA NVVM Compiler
//
// Compiler Build ID: CL-36424714
// Cuda compilation tools, release 13.0, V13.0.88
// Based on NVVM 20.0.0
//

.version 9.0
.target sm_100
.address_size 64

	// .globl	_Z9histogramiPiS_ii

.visible .entry _Z9histogramiPiS_ii(
	.param .u32 _Z9histogramiPiS_ii_param_0,
	.param .u64 .ptr .align 1 _Z9histogramiPiS_ii_param_1,
	.param .u64 .ptr .align 1 _Z9histogramiPiS_ii_param_2,
	.param .u32 _Z9histogramiPiS_ii_param_3,
	.param .u32 _Z9histogramiPiS_ii_param_4
)
{
	.reg .pred 	%p<2>;
	.reg .b32 	%r<12>;
	.reg .b64 	%rd<9>;

	ld.param.u32 	%r4, [_Z9histogramiPiS_ii_param_0];
	ld.param.u64 	%rd1, [_Z9histogramiPiS_ii_param_1];
	ld.param.u64 	%rd2, [_Z9histogramiPiS_ii_param_2];
	ld.param.u32 	%r2, [_Z9histogramiPiS_ii_param_3];
	ld.param.u32 	%r3, [_Z9histogramiPiS_ii_param_4];
	mov.u32 	%r5, %ctaid.x;
	mov.u32 	%r6, %ntid.x;
	mov.u32 	%r7, %tid.x;
	mad.lo.s32 	%r1, %r5, %r6, %r7;
	setp.ge.s32 	%p1, %r1, %r4;
	@%p1 bra 	$L__BB0_2;
	cvta.to.global.u64 	%rd3, %rd1;
	cvta.to.global.u64 	%rd4, %rd2;
	mul.wide.s32 	%rd5, %r1, 4;
	add.s64 	%rd6, %rd3, %rd5;
	ld.global.u32 	%r8, [%rd6];
	div.s32 	%r9, %r8, %r2;
	rem.s32 	%r10, %r9, %r3;
	mul.wide.s32 	%rd7, %r10, 4;
	add.s64 	%rd8, %rd4, %rd7;
	atom.global.add.u32 	%r11, [%rd8], 1;
$L__BB0_2:
	ret;

}


// ===== COMPILED SASS (sm_100) =====

	.target	sm_100

	.elftype	@"ET_EXEC"


//--------------------- .note.nv.tkinfo           --------------------------
	.section	.note.nv.tkinfo,"",@"SHT_NOTE"
	.sectionflags	@"SHF_NOTE_NV_TKINFO"
	.tkinfo
        /*0018*/ 	.word	0x00000002
        /*0030*/ 	.string	""
        /*0030*/ 	.string	"ptxas"
        /*0030*/ 	.string	"Cuda compilation tools, release 13.0, V13.0.88"
        /*0030*/ 	.string	"Build cuda_13.0.r13.0/compiler.36424714_0"
        /*0030*/ 	.string	"-arch sm_100 -m 64 "



//--------------------- .note.nv.cuinfo           --------------------------
	.section	.note.nv.cuinfo,"",@"SHT_NOTE"
	.sectionflags	@"SHF_NOTE_NV_CUINFO"
        /*0018*/ 	.short	0x0002
        /*001a*/ 	.short	0x0064
        /*001c*/ 	.short	0x0082
	.zero		2


//--------------------- .nv.info                  --------------------------
	.section	.nv.info,"",@"SHT_CUDA_INFO"
	.align	4


	//----- nvinfo : EIATTR_REGCOUNT
	.align		4
        /*0000*/ 	.byte	0x04, 0x2f
        /*0002*/ 	.short	(.L_1 - .L_0)
	.align		4
.L_0:
        /*0004*/ 	.word	index@(_Z9histogramiPiS_ii)
        /*0008*/ 	.word	0x0000000d


	//----- nvinfo : EIATTR_FRAME_SIZE
	.align		4
.L_1:
        /*000c*/ 	.byte	0x04, 0x11
        /*000e*/ 	.short	(.L_3 - .L_2)
	.align		4
.L_2:
        /*0010*/ 	.word	index@(_Z9histogramiPiS_ii)
        /*0014*/ 	.word	0x00000000


	//----- nvinfo : EIATTR_MIN_STACK_SIZE
	.align		4
.L_3:
        /*0018*/ 	.byte	0x04, 0x12
        /*001a*/ 	.short	(.L_5 - .L_4)
	.align		4
.L_4:
        /*001c*/ 	.word	index@(_Z9histogramiPiS_ii)
        /*0020*/ 	.word	0x00000000
.L_5:


//--------------------- .nv.compat                --------------------------
	.section	.nv.compat,"",@"SHT_CUDA_COMPAT_INFO"
	.align	4
        /*0000*/ 	.byte	0x02, 0x09, 0x00, 0x00, 0x02, 0x02, 0x01, 0x00, 0x02, 0x05, 0x05, 0x00, 0x03, 0x07, 0x01, 0x01
        /*0010*/ 	.byte	0x02, 0x03, 0x00, 0x00, 0x02, 0x06, 0x01, 0x00, 0x04, 0x0b, 0x08, 0x00, 0x09, 0x00, 0x00, 0x00
        /*0020*/ 	.byte	0x00, 0x00, 0x00, 0x00


//--------------------- .nv.info._Z9histogramiPiS_ii --------------------------
	.section	.nv.info._Z9histogramiPiS_ii,"",@"SHT_CUDA_INFO"
	.sectionflags	@""
	.align	4


	//----- nvinfo : EIATTR_CUDA_API_VERSION
	.align		4
        /*0000*/ 	.byte	0x04, 0x37
        /*0002*/ 	.short	(.L_7 - .L_6)
.L_6:
        /*0004*/ 	.word	0x00000082


	//----- nvinfo : EIATTR_KPARAM_INFO
	.align		4
.L_7:
        /*0008*/ 	.byte	0x04, 0x17
        /*000a*/ 	.short	(.L_9 - .L_8)
.L_8:
        /*000c*/ 	.word	0x00000000
        /*0010*/ 	.short	0x0004
        /*0012*/ 	.short	0x001c
        /*0014*/ 	.byte	0x00, 0xf0, 0x11, 0x00


	//----- nvinfo : EIATTR_KPARAM_INFO
	.align		4
.L_9:
        /*0018*/ 	.byte	0x04, 0x17
        /*001a*/ 	.short	(.L_11 - .L_10)
.L_10:
        /*001c*/ 	.word	0x00000000
        /*0020*/ 	.short	0x0003
        /*0022*/ 	.short	0x0018
        /*0024*/ 	.byte	0x00, 0xf0, 0x11, 0x00


	//----- nvinfo : EIATTR_KPARAM_INFO
	.align		4
.L_11:
        /*0028*/ 	.byte	0x04, 0x17
        /*002a*/ 	.short	(.L_13 - .L_12)
.L_12:
        /*002c*/ 	.word	0x00000000
        /*0030*/ 	.short	0x0002
        /*0032*/ 	.short	0x0010
        /*0034*/ 	.byte	0x00, 0xf5, 0x21, 0x00


	//----- nvinfo : EIATTR_KPARAM_INFO
	.align		4
.L_13:
        /*0038*/ 	.byte	0x04, 0x17
        /*003a*/ 	.short	(.L_15 - .L_14)
.L_14:
        /*003c*/ 	.word	0x00000000
        /*0040*/ 	.short	0x0001
        /*0042*/ 	.short	0x0008
        /*0044*/ 	.byte	0x00, 0xf5, 0x21, 0x00


	//----- nvinfo : EIATTR_KPARAM_INFO
	.align		4
.L_15:
        /*0048*/ 	.byte	0x04, 0x17
        /*004a*/ 	.short	(.L_17 - .L_16)
.L_16:
        /*004c*/ 	.word	0x00000000
        /*0050*/ 	.short	0x0000
        /*0052*/ 	.short	0x0000
        /*0054*/ 	.byte	0x00, 0xf0, 0x11, 0x00


	//----- nvinfo : EIATTR_SPARSE_MMA_MASK
	.align		4
.L_17:
        /*0058*/ 	.byte	0x03, 0x50
        /*005a*/ 	.short	0x0000


	//----- nvinfo : EIATTR_MAXREG_COUNT
	.align		4
        /*005c*/ 	.byte	0x03, 0x1b
        /*005e*/ 	.short	0x00ff


	//----- nvinfo : EIATTR_MERCURY_ISA_VERSION
	.align		4
        /*0060*/ 	.byte	0x03, 0x5f
        /*0062*/ 	.short	0x0101


	//----- nvinfo : EIATTR_VRC_CTA_INIT_COUNT
	.align		4
        /*0064*/ 	.byte	0x02, 0x4a
	.zero		1
	.zero		1


	//----- nvinfo : EIATTR_EXIT_INSTR_OFFSETS
	.align		4
        /*0068*/ 	.byte	0x04, 0x1c
        /*006a*/ 	.short	(.L_19 - .L_18)


	//   ....[0]....
.L_18:
        /*006c*/ 	.word	0x00000070


	//   ....[1]....
        /*0070*/ 	.word	0x00000400


	//----- nvinfo : EIATTR_CBANK_PARAM_SIZE
	.align		4
.L_19:
        /*0074*/ 	.byte	0x03, 0x19
        /*0076*/ 	.short	0x0020


	//----- nvinfo : EIATTR_PARAM_CBANK
	.align		4
        /*0078*/ 	.byte	0x04, 0x0a
        /*007a*/ 	.short	(.L_21 - .L_20)
	.align		4
.L_20:
        /*007c*/ 	.word	index@(.nv.constant0._Z9histogramiPiS_ii)
        /*0080*/ 	.short	0x0380
        /*0082*/ 	.short	0x0020


	//----- nvinfo : EIATTR_SW_WAR
	.align		4
.L_21:
        /*0084*/ 	.byte	0x04, 0x36
        /*0086*/ 	.short	(.L_23 - .L_22)
.L_22:
        /*0088*/ 	.word	0x00000008
.L_23:


//--------------------- .nv.callgraph             --------------------------
	.section	.nv.callgraph,"",@"SHT_CUDA_CALLGRAPH"
	.align	4
	.sectionentsize	8
	.align		4
        /*0000*/ 	.word	0x00000000
	.align		4
        /*0004*/ 	.word	0xffffffff
	.align		4
        /*0008*/ 	.word	0x00000000
	.align		4
        /*000c*/ 	.word	0xfffffffe
	.align		4
        /*0010*/ 	.word	0x00000000
	.align		4
        /*0014*/ 	.word	0xfffffffd
	.align		4
        /*0018*/ 	.word	0x00000000
	.align		4
        /*001c*/ 	.word	0xfffffffc


//--------------------- .text._Z9histogramiPiS_ii --------------------------
	.section	.text._Z9histogramiPiS_ii,"ax",@progbits
	.align	128
        .global         _Z9histogramiPiS_ii
        .type           _Z9histogramiPiS_ii,@function
        .size           _Z9histogramiPiS_ii,(.L_x_1 - _Z9histogramiPiS_ii)
        .other          _Z9histogramiPiS_ii,@"STO_CUDA_ENTRY STV_DEFAULT"
_Z9histogramiPiS_ii:
.text._Z9histogramiPiS_ii:
[----:B------:R-:W-:Y:S01]  /*0000*/  LDC R1, c[0x0][0x37c] ;  /* 0x0000df00ff017b82 */ /* 0x000fe20000000800 */
[----:B------:R-:W0:Y:S07]  /*0010*/  S2R R0, SR_TID.X ;  /* 0x0000000000007919 */ /* 0x000e2e0000002100 */
[----:B------:R-:W0:Y:S01]  /*0020*/  S2UR UR4, SR_CTAID.X ;  /* 0x00000000000479c3 */ /* 0x000e220000002500 */
[----:B------:R-:W1:Y:S07]  /*0030*/  LDCU UR5, c[0x0][0x380] ;  /* 0x00007000ff0577ac */ /* 0x000e6e0008000800 */
[----:B------:R-:W0:Y:S02]  /*0040*/  LDC R3, c[0x0][0x360] ;  /* 0x0000d800ff037b82 */ /* 0x000e240000000800 */
[----:B0-----:R-:W-:-:S05]  /*0050*/  IMAD R3, R3, UR4, R0 ;  /* 0x0000000403037c24 */ /* 0x001fca000f8e0200 */
[----:B-1----:R-:W-:-:S13]  /*0060*/  ISETP.GE.AND P0, PT, R3, UR5, PT ;  /* 0x0000000503007c0c */ /* 0x002fda000bf06270 */
[----:B------:R-:W-:Y:S05]  /*0070*/  @P0 EXIT ;  /* 0x000000000000094d */ /* 0x000fea0003800000 */
[----:B------:R-:W0:Y:S01]  /*0080*/  LDC.64 R4, c[0x0][0x388] ;  /* 0x0000e200ff047b82 */ /* 0x000e220000000a00 */
[----:B------:R-:W1:Y:S07]  /*0090*/  LDCU.64 UR4, c[0x0][0x358] ;  /* 0x00006b00ff0477ac */ /* 0x000e6e0008000a00 */
[----:B------:R-:W2:Y:S01]  /*00a0*/  LDC R0, c[0x0][0x39c] ;  /* 0x0000e700ff007b82 */ /* 0x000ea20000000800 */
[----:B0-----:R-:W-:-:S07]  /*00b0*/  IMAD.WIDE R4, R3, 0x4, R4 ;  /* 0x0000000403047825 */ /* 0x001fce00078e0204 */
[----:B------:R-:W0:Y:S01]  /*00c0*/  LDC R3, c[0x0][0x398] ;  /* 0x0000e600ff037b82 */ /* 0x000e220000000800 */
[----:B-1----:R1:W3:Y:S01]  /*00d0*/  LDG.E R4, desc[UR4][R4.64] ;  /* 0x0000000404047981 */ /* 0x0022e2000c1e1900 */
[----:B--2---:R-:W-:Y:S02]  /*00e0*/  IABS R2, R0 ;  /* 0x0000000000027213 */ /* 0x004fe40000000000 */
[----:B0-----:R-:W-:-:S04]  /*00f0*/  IABS R10, R3 ;  /* 0x00000003000a7213 */ /* 0x001fc80000000000 */
[----:B------:R-:W0:Y:S08]  /*0100*/  I2F.RP R8, R10 ;  /* 0x0000000a00087306 */ /* 0x000e300000209400 */
[----:B0-----:R-:W0:Y:S02]  /*0110*/  MUFU.RCP R8, R8 ;  /* 0x0000000800087308 */ /* 0x001e240000001000 */
[----:B0-----:R-:W-:-:S06]  /*0120*/  VIADD R6, R8, 0xffffffe ;  /* 0x0ffffffe08067836 */ /* 0x001fcc0000000000 */
[----:B------:R-:W0:Y:S08]  /*0130*/  I2F.RP R8, R2 ;  /* 0x0000000200087306 */ /* 0x000e300000209400 */
[----:B------:R2:W4:Y:S08]  /*0140*/  F2I.FTZ.U32.TRUNC.NTZ R7, R6 ;  /* 0x0000000600077305 */ /* 0x000530000021f000 */
[----:B0-----:R-:W0:Y:S01]  /*0150*/  MUFU.RCP R8, R8 ;  /* 0x0000000800087308 */ /* 0x001e220000001000 */
[----:B--2---:R-:W-:-:S02]  /*0160*/  HFMA2 R6, -RZ, RZ, 0, 0 ;  /* 0x00000000ff067431 */ /* 0x004fc400000001ff */
[----:B----4-:R-:W-:-:S04]  /*0170*/  IMAD.MOV R9, RZ, RZ, -R7 ;  /* 0x000000ffff097224 */ /* 0x010fc800078e0a07 */
[----:B-1----:R-:W-:-:S04]  /*0180*/  IMAD R5, R9, R10, RZ ;  /* 0x0000000a09057224 */ /* 0x002fc800078e02ff */
[----:B------:R-:W-:Y:S01]  /*0190*/  IMAD.HI.U32 R7, R7, R5, R6 ;  /* 0x0000000507077227 */ /* 0x000fe200078e0006 */
[----:B---3--:R-:W-:Y:S02]  /*01a0*/  IABS R9, R4 ;  /* 0x0000000400097213 */ /* 0x008fe40000000000 */
[----:B------:R-:W-:-:S03]  /*01b0*/  LOP3.LUT R4, R4, R3, RZ, 0x3c, !PT ;  /* 0x0000000304047212 */ /* 0x000fc600078e3cff */
[----:B------:R-:W-:Y:S01]  /*01c0*/  IMAD.MOV.U32 R5, RZ, RZ, R9 ;  /* 0x000000ffff057224 */ /* 0x000fe200078e0009 */
[----:B------:R-:W-:Y:S02]  /*01d0*/  ISETP.GE.AND P1, PT, R4, RZ, PT ;  /* 0x000000ff0400720c */ /* 0x000fe40003f26270 */
[----:B------:R-:W-:Y:S01]  /*01e0*/  MOV R4, RZ ;  /* 0x000000ff00047202 */ /* 0x000fe20000000f00 */
[----:B------:R-:W-:-:S04]  /*01f0*/  IMAD.HI.U32 R7, R7, R5, RZ ;  /* 0x0000000507077227 */ /* 0x000fc800078e00ff */
[----:B------:R-:W-:-:S04]  /*0200*/  IMAD.MOV R6, RZ, RZ, -R7 ;  /* 0x000000ffff067224 */ /* 0x000fc800078e0a07 */
[----:B------:R-:W-:Y:S02]  /*0210*/  IMAD R5, R10, R6, R5 ;  /* 0x000000060a057224 */ /* 0x000fe400078e0205 */
[----:B0-----:R-:W-:-:S03]  /*0220*/  VIADD R6, R8, 0xffffffe ;  /* 0x0ffffffe08067836 */ /* 0x001fc60000000000 */
[----:B------:R-:W-:-:S13]  /*0230*/  ISETP.GT.U32.AND P2, PT, R10, R5, PT ;  /* 0x000000050a00720c */ /* 0x000fda0003f44070 */
[-C--:B------:R-:W-:Y:S02]  /*0240*/  @!P2 IADD3 R5, PT, PT, R5, -R10.reuse, RZ ;  /* 0x8000000a0505a210 */ /* 0x080fe40007ffe0ff */
[----:B------:R-:W-:Y:S02]  /*0250*/  @!P2 IADD3 R7, PT, PT, R7, 0x1, RZ ;  /* 0x000000010707a810 */ /* 0x000fe40007ffe0ff */
[----:B------:R-:W-:Y:S02]  /*0260*/  ISETP.GE.U32.AND P0, PT, R5, R10, PT ;  /* 0x0000000a0500720c */ /* 0x000fe40003f06070 */
[----:B------:R-:W0:Y:S01]  /*0270*/  F2I.FTZ.U32.TRUNC.NTZ R5, R6 ;  /* 0x0000000600057305 */ /* 0x000e22000021f000 */
[----:B------:R-:W-:-:S10]  /*0280*/  ISETP.NE.AND P2, PT, R3, RZ, PT ;  /* 0x000000ff0300720c */ /* 0x000fd40003f45270 */
[----:B------:R-:W-:Y:S01]  /*0290*/  @P0 VIADD R7, R7, 0x1 ;  /* 0x0000000107070836 */ /* 0x000fe20000000000 */
[----:B0-----:R-:W-:-:S03]  /*02a0*/  IADD3 R9, PT, PT, RZ, -R5, RZ ;  /* 0x80000005ff097210 */ /* 0x001fc60007ffe0ff */
[----:B------:R-:W-:Y:S01]  /*02b0*/  @!P1 IMAD.MOV R7, RZ, RZ, -R7 ;  /* 0x000000ffff079224 */ /* 0x000fe200078e0a07 */
[----:B------:R-:W-:Y:S01]  /*02c0*/  @!P2 LOP3.LUT R7, RZ, R3, RZ, 0x33, !PT ;  /* 0x00000003ff07a212 */ /* 0x000fe200078e33ff */
[----:B------:R-:W-:-:S03]  /*02d0*/  IMAD R3, R9, R2, RZ ;  /* 0x0000000209037224 */ /* 0x000fc600078e02ff */
[----:B------:R-:W-:Y:S02]  /*02e0*/  IABS R6, R7 ;  /* 0x0000000700067213 */ /* 0x000fe40000000000 */
[----:B------:R-:W-:Y:S01]  /*02f0*/  ISETP.GE.AND P2, PT, R7, RZ, PT ;  /* 0x000000ff0700720c */ /* 0x000fe20003f46270 */
[----:B------:R-:W-:-:S04]  /*0300*/  IMAD.HI.U32 R4, R5, R3, R4 ;  /* 0x0000000305047227 */ /* 0x000fc800078e0004 */
[----:B------:R-:W-:Y:S02]  /*0310*/  HFMA2 R7, -RZ, RZ, 0, 5.9604644775390625e-08 ;  /* 0x00000001ff077431 */ /* 0x000fe400000001ff */
[----:B------:R-:W-:-:S04]  /*0320*/  IMAD.MOV.U32 R3, RZ, RZ, R6 ;  /* 0x000000ffff037224 */ /* 0x000fc800078e0006 */
[----:B------:R-:W-:-:S05]  /*0330*/  IMAD.HI.U32 R4, R4, R3, RZ ;  /* 0x0000000304047227 */ /* 0x000fca00078e00ff */
[----:B------:R-:W-:-:S05]  /*0340*/  IADD3 R4, PT, PT, -R4, RZ, RZ ;  /* 0x000000ff04047210 */ /* 0x000fca0007ffe1ff */
[C---:B------:R-:W-:Y:S02]  /*0350*/  IMAD R3, R2.reuse, R4, R3 ;  /* 0x0000000402037224 */ /* 0x040fe400078e0203 */
[----:B------:R-:W0:Y:S03]  /*0360*/  LDC.64 R4, c[0x0][0x390] ;  /* 0x0000e400ff047b82 */ /* 0x000e260000000a00 */
[----:B------:R-:W-:-:S13]  /*0370*/  ISETP.GT.U32.AND P0, PT, R2, R3, PT ;  /* 0x000000030200720c */ /* 0x000fda0003f04070 */
[----:B------:R-:W-:Y:S01]  /*0380*/  @!P0 IMAD.IADD R3, R3, 0x1, -R2 ;  /* 0x0000000103038824 */ /* 0x000fe200078e0a02 */
[----:B------:R-:W-:-:S04]  /*0390*/  ISETP.NE.AND P0, PT, R0, RZ, PT ;  /* 0x000000ff0000720c */ /* 0x000fc80003f05270 */
[----:B------:R-:W-:-:S13]  /*03a0*/  ISETP.GT.U32.AND P1, PT, R2, R3, PT ;  /* 0x000000030200720c */ /* 0x000fda0003f24070 */
[----:B------:R-:W-:-:S05]  /*03b0*/  @!P1 IADD3 R3, PT, PT, R3, -R2, RZ ;  /* 0x8000000203039210 */ /* 0x000fca0007ffe0ff */
[----:B------:R-:W-:Y:S01]  /*03c0*/  @!P2 IMAD.MOV R3, RZ, RZ, -R3 ;  /* 0x000000ffff03a224 */ /* 0x000fe200078e0a03 */
[----:B------:R-:W-:-:S05]  /*03d0*/  @!P0 LOP3.LUT R3, RZ, R0, RZ, 0x33, !PT ;  /* 0x00000000ff038212 */ /* 0x000fca00078e33ff */
[----:B0-----:R-:W-:-:S05]  /*03e0*/  IMAD.WIDE R2, R3, 0x4, R4 ;  /* 0x0000000403027825 */ /* 0x001fca00078e0204 */
[----:B------:R-:W-:Y:S01]  /*03f0*/  REDG.E.ADD.STRONG.GPU desc[UR4][R2.64], R7 ;  /* 0x000000070200798e */ /* 0x000fe2000c12e104 */
[----:B------:R-:W-:Y:S05]  /*0400*/  EXIT ;  /* 0x000000000000794d */ /* 0x000fea0003800000 */
.L_x_0:
[----:B------:R-:W-:-:S00]  /*0410*/  BRA `(.L_x_0) ;  /* 0xfffffffc00fc7947 */ /* 0x000fc0000383ffff */
[----:B------:R-:W-:-:S00]  /*0420*/  NOP ;  /* 0x0000000000007918 */ /* 0x000fc00000000000 */
        /* <DEDUP_REMOVED lines=13> */
.L_x_1:


//--------------------- .nv.shared.reserved.0     --------------------------
	.section	.nv.shared.reserved.0,"aw",@nobits
	.weak		__nv_reservedSMEM_offset_0_alias
	.size		__nv_reservedSMEM_offset_0_alias, 0, 64
	.other		__nv_reservedSMEM_offset_0_alias,@"STO_CUDA_RESERVED_SHARED STV_DEFAULT"
__nv_reservedSMEM_offset_0_alias:
	.zero		0
	.zero		64


//--------------------- .nv.constant0._Z9histogramiPiS_ii --------------------------
	.section	.nv.constant0._Z9histogramiPiS_ii,"a",@progbits
	.sectionflags	@""
	.align	4
.nv.constant0._Z9histogramiPiS_ii:
	.zero		928


//--------------------- SYMBOLS --------------------------

	.type		.nv.reservedSmem.offset0,@object
	.size		.nv.reservedSmem.offset0,0x4
